//
// Generated by NVIDIA NVVM Compiler
//
// Compiler Build ID: CL-36424714
// Cuda compilation tools, release 13.0, V13.0.88
// Based on NVVM 20.0.0
//

.version 9.0
.target sm_100
.address_size 64

	// .globl	default_function_kernel

.visible .entry default_function_kernel(
	.param .u64 .ptr .align 1 default_function_kernel_param_0,
	.param .u64 .ptr .align 1 default_function_kernel_param_1
)
{
	.reg .pred 	%p<4>;
	.reg .b32 	%r<13>;
	.reg .b32 	%f<52>;
	.reg .b64 	%rd<13>;

	ld.param.u64 	%rd7, [default_function_kernel_param_0];
	ld.param.u64 	%rd6, [default_function_kernel_param_1];
	cvta.to.global.u64 	%rd8, %rd7;
	add.s64 	%rd1, %rd8, 44;
	mov.b32 	%r10, 0;
	mov.f32 	%f51, 0f7F7FFFFD;
$L__BB0_1:
	mul.wide.u32 	%rd9, %r10, 12672;
	add.s64 	%rd2, %rd1, %rd9;
	mov.b32 	%r11, 0;
$L__BB0_2:
	mul.wide.u32 	%rd10, %r11, 704;
	add.s64 	%rd12, %rd2, %rd10;
	mov.b32 	%r12, 0;
$L__BB0_3:
	ld.global.nc.f32 	%f6, [%rd12+-44];
	min.f32 	%f7, %f51, %f6;
	ld.global.nc.f32 	%f8, [%rd12+-40];
	min.f32 	%f9, %f7, %f8;
	ld.global.nc.f32 	%f10, [%rd12+-36];
	min.f32 	%f11, %f9, %f10;
	ld.global.nc.f32 	%f12, [%rd12+-32];
	min.f32 	%f13, %f11, %f12;
	ld.global.nc.f32 	%f14, [%rd12+-28];
	min.f32 	%f15, %f13, %f14;
	ld.global.nc.f32 	%f16, [%rd12+-24];
	min.f32 	%f17, %f15, %f16;
	ld.global.nc.f32 	%f18, [%rd12+-20];
	min.f32 	%f19, %f17, %f18;
	ld.global.nc.f32 	%f20, [%rd12+-16];
	min.f32 	%f21, %f19, %f20;
	ld.global.nc.f32 	%f22, [%rd12+-12];
	min.f32 	%f23, %f21, %f22;
	ld.global.nc.f32 	%f24, [%rd12+-8];
	min.f32 	%f25, %f23, %f24;
	ld.global.nc.f32 	%f26, [%rd12+-4];
	min.f32 	%f27, %f25, %f26;
	ld.global.nc.f32 	%f28, [%rd12];
	min.f32 	%f29, %f27, %f28;
	ld.global.nc.f32 	%f30, [%rd12+4];
	min.f32 	%f31, %f29, %f30;
	ld.global.nc.f32 	%f32, [%rd12+8];
	min.f32 	%f33, %f31, %f32;
	ld.global.nc.f32 	%f34, [%rd12+12];
	min.f32 	%f35, %f33, %f34;
	ld.global.nc.f32 	%f36, [%rd12+16];
	min.f32 	%f37, %f35, %f36;
	ld.global.nc.f32 	%f38, [%rd12+20];
	min.f32 	%f39, %f37, %f38;
	ld.global.nc.f32 	%f40, [%rd12+24];
	min.f32 	%f41, %f39, %f40;
	ld.global.nc.f32 	%f42, [%rd12+28];
	min.f32 	%f43, %f41, %f42;
	ld.global.nc.f32 	%f44, [%rd12+32];
	min.f32 	%f45, %f43, %f44;
	ld.global.nc.f32 	%f46, [%rd12+36];
	min.f32 	%f47, %f45, %f46;
	ld.global.nc.f32 	%f48, [%rd12+40];
	min.f32 	%f51, %f47, %f48;
	add.s32 	%r12, %r12, 2;
	add.s64 	%rd12, %rd12, 88;
	setp.ne.s32 	%p1, %r12, 16;
	@%p1 bra 	$L__BB0_3;
	add.s32 	%r11, %r11, 1;
	setp.ne.s32 	%p2, %r11, 18;
	@%p2 bra 	$L__BB0_2;
	add.s32 	%r10, %r10, 1;
	setp.ne.s32 	%p3, %r10, 12;
	@%p3 bra 	$L__BB0_1;
	cvta.to.global.u64 	%rd11, %rd6;
	st.global.f32 	[%rd11], %f51;
	ret;

}


// ===== COMPILED SASS (sm_100) =====

	.target	sm_100

	.elftype	@"ET_EXEC"


//--------------------- .note.nv.tkinfo           --------------------------
	.section	.note.nv.tkinfo,"",@"SHT_NOTE"
	.sectionflags	@"SHF_NOTE_NV_TKINFO"
	.tkinfo
        /*0018*/ 	.word	0x00000002
        /*0030*/ 	.string	""
        /*0030*/ 	.string	"ptxas"
        /*0030*/ 	.string	"Cuda compilation tools, release 13.0, V13.0.88"
        /*0030*/ 	.string	"Build cuda_13.0.r13.0/compiler.36424714_0"
        /*0030*/ 	.string	"-arch sm_100 -m 64 "



//--------------------- .note.nv.cuinfo           --------------------------
	.section	.note.nv.cuinfo,"",@"SHT_NOTE"
	.sectionflags	@"SHF_NOTE_NV_CUINFO"
        /*0018*/ 	.short	0x0002
        /*001a*/ 	.short	0x0064
        /*001c*/ 	.short	0x0082
	.zero		2


//--------------------- .nv.info                  --------------------------
	.section	.nv.info,"",@"SHT_CUDA_INFO"
	.align	4


	//----- nvinfo : EIATTR_REGCOUNT
	.align		4
        /*0000*/ 	.byte	0x04, 0x2f
        /*0002*/ 	.short	(.L_1 - .L_0)
	.align		4
.L_0:
        /*0004*/ 	.word	index@(default_function_kernel)
        /*0008*/ 	.word	0x0000001d


	//----- nvinfo : EIATTR_FRAME_SIZE
	.align		4
.L_1:
        /*000c*/ 	.byte	0x04, 0x11
        /*000e*/ 	.short	(.L_3 - .L_2)
	.align		4
.L_2:
        /*0010*/ 	.word	index@(default_function_kernel)
        /*0014*/ 	.word	0x00000000


	//----- nvinfo : EIATTR_MIN_STACK_SIZE
	.align		4
.L_3:
        /*0018*/ 	.byte	0x04, 0x12
        /*001a*/ 	.short	(.L_5 - .L_4)
	.align		4
.L_4:
        /*001c*/ 	.word	index@(default_function_kernel)
        /*0020*/ 	.word	0x00000000
.L_5:


//--------------------- .nv.compat                --------------------------
	.section	.nv.compat,"",@"SHT_CUDA_COMPAT_INFO"
	.align	4
        /*0000*/ 	.byte	0x02, 0x09, 0x00, 0x00, 0x02, 0x02, 0x01, 0x00, 0x02, 0x05, 0x05, 0x00, 0x03, 0x07, 0x01, 0x01
        /*0010*/ 	.byte	0x02, 0x03, 0x00, 0x00, 0x02, 0x06, 0x01, 0x00, 0x04, 0x0b, 0x08, 0x00, 0x09, 0x00, 0x00, 0x00
        /*0020*/ 	.byte	0x00, 0x00, 0x00, 0x00


//--------------------- .nv.info.default_function_kernel --------------------------
	.section	.nv.info.default_function_kernel,"",@"SHT_CUDA_INFO"
	.sectionflags	@""
	.align	4


	//----- nvinfo : EIATTR_CUDA_API_VERSION
	.align		4
        /*0000*/ 	.byte	0x04, 0x37
        /*0002*/ 	.short	(.L_7 - .L_6)
.L_6:
        /*0004*/ 	.word	0x00000082


	//----- nvinfo : EIATTR_KPARAM_INFO
	.align		4
.L_7:
        /*0008*/ 	.byte	0x04, 0x17
        /*000a*/ 	.short	(.L_9 - .L_8)
.L_8:
        /*000c*/ 	.word	0x00000000
        /*0010*/ 	.short	0x0001
        /*0012*/ 	.short	0x0008
        /*0014*/ 	.byte	0x00, 0xf5, 0x21, 0x00


	//----- nvinfo : EIATTR_KPARAM_INFO
	.align		4
.L_9:
        /*0018*/ 	.byte	0x04, 0x17
        /*001a*/ 	.short	(.L_11 - .L_10)
.L_10:
        /*001c*/ 	.word	0x00000000
        /*0020*/ 	.short	0x0000
        /*0022*/ 	.short	0x0000
        /*0024*/ 	.byte	0x00, 0xf5, 0x21, 0x00


	//----- nvinfo : EIATTR_SPARSE_MMA_MASK
	.align		4
.L_11:
        /*0028*/ 	.byte	0x03, 0x50
        /*002a*/ 	.short	0x0000


	//----- nvinfo : EIATTR_MAXREG_COUNT
	.align		4
        /*002c*/ 	.byte	0x03, 0x1b
        /*002e*/ 	.short	0x00ff


	//----- nvinfo : EIATTR_MERCURY_ISA_VERSION
	.align		4
        /*0030*/ 	.byte	0x03, 0x5f
        /*0032*/ 	.short	0x0101


	//----- nvinfo : EIATTR_VRC_CTA_INIT_COUNT
	.align		4
        /*0034*/ 	.byte	0x02, 0x4a
	.zero		1
	.zero		1


	//----- nvinfo : EIATTR_EXIT_INSTR_OFFSETS
	.align		4
        /*0038*/ 	.byte	0x04, 0x1c
        /*003a*/ 	.short	(.L_13 - .L_12)


	//   ....[0]....
.L_12:
        /*003c*/ 	.word	0x00000a20


	//----- nvinfo : EIATTR_CBANK_PARAM_SIZE
	.align		4
.L_13:
        /*0040*/ 	.byte	0x03, 0x19
        /*0042*/ 	.short	0x0010


	//----- nvinfo : EIATTR_PARAM_CBANK
	.align		4
        /*0044*/ 	.byte	0x04, 0x0a
        /*0046*/ 	.short	(.L_15 - .L_14)
	.align		4
.L_14:
        /*0048*/ 	.word	index@(.nv.constant0.default_function_kernel)
        /*004c*/ 	.short	0x0380
        /*004e*/ 	.short	0x0010


	//----- nvinfo : EIATTR_SW_WAR
	.align		4
.L_15:
        /*0050*/ 	.byte	0x04, 0x36
        /*0052*/ 	.short	(.L_17 - .L_16)
.L_16:
        /*0054*/ 	.word	0x00000008
.L_17:


//--------------------- .nv.callgraph             --------------------------
	.section	.nv.callgraph,"",@"SHT_CUDA_CALLGRAPH"
	.align	4
	.sectionentsize	8
	.align		4
        /*0000*/ 	.word	0x00000000
	.align		4
        /*0004*/ 	.word	0xffffffff
	.align		4
        /*0008*/ 	.word	0x00000000
	.align		4
        /*000c*/ 	.word	0xfffffffe
	.align		4
        /*0010*/ 	.word	0x00000000
	.align		4
        /*0014*/ 	.word	0xfffffffd
	.align		4
        /*0018*/ 	.word	0x00000000
	.align		4
        /*001c*/ 	.word	0xfffffffc


//--------------------- .text.default_function_kernel --------------------------
	.section	.text.default_function_kernel,"ax",@progbits
	.align	128
        .global         default_function_kernel
        .type           default_function_kernel,@function
        .size           default_function_kernel,(.L_x_4 - default_function_kernel)
        .other          default_function_kernel,@"STO_CUDA_ENTRY STV_DEFAULT"
default_function_kernel:
.text.default_function_kernel:
[----:B------:R-:W-:Y:S01]  /*0000*/  LDC R1, c[0x0][0x37c] ;  /* 0x0000df00ff017b82 */ /* 0x000fe20000000800 */
[----:B------:R-:W0:Y:S01]  /*0010*/  LDCU.64 UR6, c[0x0][0x380] ;  /* 0x00007000ff0677ac */ /* 0x000e220008000a00 */
[----:B------:R-:W-:Y:S01]  /*0020*/  IMAD.MOV.U32 R0, RZ, RZ, 0x7f7ffffd ;  /* 0x7f7ffffdff007424 */ /* 0x000fe200078e00ff */
[----:B------:R-:W1:Y:S01]  /*0030*/  LDCU.64 UR12, c[0x0][0x358] ;  /* 0x00006b00ff0c77ac */ /* 0x000e620008000a00 */
[----:B------:R-:W-:Y:S01]  /*0040*/  UMOV UR4, URZ ;  /* 0x000000ff00047c82 */ /* 0x000fe20008000000 */
[----:B0-----:R-:W-:-:S04]  /*0050*/  UIADD3 UR8, UP0, UPT, UR6, 0x2c, URZ ;  /* 0x0000002c06087890 */ /* 0x001fc8000ff1e0ff */
[----:B-1----:R-:W-:-:S12]  /*0060*/  UIADD3.X UR7, UPT, UPT, URZ, UR7, URZ, UP0, !UPT ;  /* 0x00000007ff077290 */ /* 0x002fd800087fe4ff */
.L_x_2:
[----:B------:R-:W-:Y:S01]  /*0070*/  UMOV UR6, UR8 ;  /* 0x0000000800067c82 */ /* 0x000fe20008000000 */
[----:B------:R-:W-:Y:S01]  /*0080*/  UMOV UR5, URZ ;  /* 0x000000ff00057c82 */ /* 0x000fe20008000000 */
[----:B------:R-:W-:Y:S02]  /*0090*/  UIMAD.WIDE.U32 UR14, UR4, 0x3180, UR6 ;  /* 0x00003180040e78a5 */ /* 0x000fe4000f8e0006 */
[----:B------:R-:W-:-:S04]  /*00a0*/  UIADD3 UR4, UPT, UPT, UR4, 0x1, URZ ;  /* 0x0000000104047890 */ /* 0x000fc8000fffe0ff */
[----:B------:R-:W-:-:S11]  /*00b0*/  UISETP.NE.AND UP1, UPT, UR4, 0xc, UPT ;  /* 0x0000000c0400788c */ /* 0x000fd6000bf25270 */
.L_x_1:
[----:B------:R-:W-:Y:S02]  /*00c0*/  UIMAD.WIDE.U32 UR10, UR5, 0x2c0, UR14 ;  /* 0x000002c0050a78a5 */ /* 0x000fe4000f8e000e */
[----:B------:R-:W-:Y:S01]  /*00d0*/  UIADD3 UR5, UPT, UPT, UR5, 0x1, URZ ;  /* 0x0000000105057890 */ /* 0x000fe2000fffe0ff */
[----:B------:R-:W-:-:S03]  /*00e0*/  UMOV UR6, URZ ;  /* 0x000000ff00067c82 */ /* 0x000fc60008000000 */
[----:B------:R-:W-:Y:S01]  /*00f0*/  IMAD.U32 R5, RZ, RZ, UR11 ;  /* 0x0000000bff057e24 */ /* 0x000fe2000f8e00ff */
[----:B------:R-:W-:Y:S01]  /*0100*/  UISETP.NE.AND UP2, UPT, UR5, 0x12, UPT ;  /* 0x000000120500788c */ /* 0x000fe2000bf45270 */
[----:B------:R-:W-:Y:S02]  /*0110*/  IMAD.U32 R3, RZ, RZ, UR11 ;  /* 0x0000000bff037e24 */ /* 0x000fe4000f8e00ff */
[----:B------:R-:W-:Y:S02]  /*0120*/  IMAD.U32 R2, RZ, RZ, UR10 ;  /* 0x0000000aff027e24 */ /* 0x000fe4000f8e00ff */
[----:B------:R-:W-:Y:S02]  /*0130*/  IMAD.U32 R4, RZ, RZ, UR10 ;  /* 0x0000000aff047e24 */ /* 0x000fe4000f8e00ff */
[----:B------:R-:W-:-:S07]  /*0140*/  IMAD.MOV.U32 R3, RZ, RZ, R5 ;  /* 0x000000ffff037224 */ /* 0x000fce00078e0005 */
.L_x_0:
[----:B------:R-:W2:Y:S04]  /*0150*/  LDG.E.CONSTANT R5, desc[UR12][R2.64+-0x2c] ;  /* 0xffffd40c02057981 */ /* 0x000ea8000c1e9900 */
[----:B------:R-:W2:Y:S04]  /*0160*/  LDG.E.CONSTANT R4, desc[UR12][R2.64+-0x28] ;  /* 0xffffd80c02047981 */ /* 0x000ea8000c1e9900 */
[----:B------:R-:W3:Y:S04]  /*0170*/  LDG.E.CONSTANT R24, desc[UR12][R2.64+-0x24] ;  /* 0xffffdc0c02187981 */ /* 0x000ee8000c1e9900 */
[----:B------:R-:W3:Y:S04]  /*0180*/  LDG.E.CONSTANT R26, desc[UR12][R2.64+-0x20] ;  /* 0xffffe00c021a7981 */ /* 0x000ee8000c1e9900 */
[----:B------:R-:W4:Y:S04]  /*0190*/  LDG.E.CONSTANT R16, desc[UR12][R2.64+-0x1c] ;  /* 0xffffe40c02107981 */ /* 0x000f28000c1e9900 */
[----:B------:R-:W4:Y:S04]  /*01a0*/  LDG.E.CONSTANT R17, desc[UR12][R2.64+-0x18] ;  /* 0xffffe80c02117981 */ /* 0x000f28000c1e9900 */
[----:B------:R-:W5:Y:S04]  /*01b0*/  LDG.E.CONSTANT R15, desc[UR12][R2.64+-0x14] ;  /* 0xffffec0c020f7981 */ /* 0x000f68000c1e9900 */
        /* <DEDUP_REMOVED lines=15> */
[----:B------:R-:W5:Y:S01]  /*02b0*/  LDG.E.CONSTANT R7, desc[UR12][R2.64+0x30] ;  /* 0x0000300c02077981 */ /* 0x000f62000c1e9900 */
[----:B--2---:R-:W-:-:S03]  /*02c0*/  FMNMX3 R5, R0, R5, R4, PT ;  /* 0x0000000500057276 */ /* 0x004fc60003800004 */
[----:B------:R-:W2:Y:S04]  /*02d0*/  LDG.E.CONSTANT R4, desc[UR12][R2.64+0x2c] ;  /* 0x00002c0c02047981 */ /* 0x000ea8000c1e9900 */
[----:B------:R-:W2:Y:S01]  /*02e0*/  LDG.E.CONSTANT R0, desc[UR12][R2.64+0x34] ;  /* 0x0000340c02007981 */ /* 0x000ea2000c1e9900 */
[----:B---3--:R-:W-:-:S03]  /*02f0*/  FMNMX3 R24, R5, R24, R26, PT ;  /* 0x0000001805187276 */ /* 0x008fc6000380001a */
[----:B------:R-:W3:Y:S01]  /*0300*/  LDG.E.CONSTANT R5, desc[UR12][R2.64+0x38] ;  /* 0x0000380c02057981 */ /* 0x000ee2000c1e9900 */
[----:B----4-:R-:W-:-:S03]  /*0310*/  FMNMX3 R24, R24, R16, R17, PT ;  /* 0x0000001018187276 */ /* 0x010fc60003800011 */
[----:B------:R-:W4:Y:S04]  /*0320*/  LDG.E.CONSTANT R16, desc[UR12][R2.64+0x3c] ;  /* 0x00003c0c02107981 */ /* 0x000f28000c1e9900 */
[----:B------:R-:W4:Y:S01]  /*0330*/  LDG.E.CONSTANT R17, desc[UR12][R2.64+0x40] ;  /* 0x0000400c02117981 */ /* 0x000f22000c1e9900 */
[----:B-----5:R-:W-:-:S03]  /*0340*/  FMNMX3 R24, R24, R15, R14, PT ;  /* 0x0000000f18187276 */ /* 0x020fc6000380000e */
[----:B------:R-:W5:Y:S04]  /*0350*/  LDG.E.CONSTANT R14, desc[UR12][R2.64+0x44] ;  /* 0x0000440c020e7981 */ /* 0x000f68000c1e9900 */
[----:B------:R-:W5:Y:S01]  /*0360*/  LDG.E.CONSTANT R15, desc[UR12][R2.64+0x48] ;  /* 0x0000480c020f7981 */ /* 0x000f62000c1e9900 */
[----:B------:R-:W-:-:S03]  /*0370*/  FMNMX3 R24, R24, R12, R13, PT ;  /* 0x0000000c18187276 */ /* 0x000fc6000380000d */
        /* <DEDUP_REMOVED lines=20> */
[----:B--2---:R-:W-:-:S03]  /*04c0*/  FMNMX3 R24, R24, R4, R7, PT ;  /* 0x0000000418187276 */ /* 0x004fc60003800007 */
[----:B------:R-:W2:Y:S04]  /*04d0*/  LDG.E.CONSTANT R7, desc[UR12][R2.64+0x84] ;  /* 0x0000840c02077981 */ /* 0x000ea8000c1e9900 */
[----:B------:R-:W2:Y:S01]  /*04e0*/  LDG.E.CONSTANT R4, desc[UR12][R2.64+0x88] ;  /* 0x0000880c02047981 */ /* 0x000ea2000c1e9900 */
[----:B---3--:R-:W-:-:S03]  /*04f0*/  FMNMX3 R24, R24, R0, R5, PT ;  /* 0x0000000018187276 */ /* 0x008fc60003800005 */
[----:B------:R-:W3:Y:S04]  /*0500*/  LDG.E.CONSTANT R5, desc[UR12][R2.64+0x8c] ;  /* 0x00008c0c02057981 */ /* 0x000ee8000c1e9900 */
        /* <DEDUP_REMOVED lines=60> */
[----:B------:R0:W5:Y:S01]  /*08d0*/  LDG.E.CONSTANT R6, desc[UR12][R2.64+0x130] ;  /* 0x0001300c02067981 */ /* 0x000162000c1e9900 */
[----:B------:R-:W-:-:S04]  /*08e0*/  UIADD3 UR6, UPT, UPT, UR6, 0x8, URZ ;  /* 0x0000000806067890 */ /* 0x000fc8000fffe0ff */
[----:B------:R-:W-:Y:S01]  /*08f0*/  UISETP.NE.AND UP0, UPT, UR6, 0x10, UPT ;  /* 0x000000100600788c */ /* 0x000fe2000bf05270 */
[----:B0-----:R-:W-:-:S05]  /*0900*/  IADD3 R2, P0, PT, R2, 0x160, RZ ;  /* 0x0000016002027810 */ /* 0x001fca0007f1e0ff */
[----:B------:R-:W-:Y:S01]  /*0910*/  IMAD.X R3, RZ, RZ, R3, P0 ;  /* 0x000000ffff037224 */ /* 0x000fe200000e0603 */
[----:B--2---:R-:W-:-:S04]  /*0920*/  FMNMX3 R4, R24, R7, R4, PT ;  /* 0x0000000718047276 */ /* 0x004fc80003800004 */
[----:B---3--:R-:W-:-:S04]  /*0930*/  FMNMX3 R0, R4, R5, R0, PT ;  /* 0x0000000504007276 */ /* 0x008fc80003800000 */
[----:B----4-:R-:W-:-:S04]  /*0940*/  FMNMX3 R0, R0, R17, R16, PT ;  /* 0x0000001100007276 */ /* 0x010fc80003800010 */
[----:B-----5:R-:W-:-:S04]  /*0950*/  FMNMX3 R0, R0, R15, R14, PT ;  /* 0x0000000f00007276 */ /* 0x020fc8000380000e */
[----:B------:R-:W-:-:S04]  /*0960*/  FMNMX3 R0, R0, R13, R12, PT ;  /* 0x0000000d00007276 */ /* 0x000fc8000380000c */
[----:B------:R-:W-:-:S04]  /*0970*/  FMNMX3 R0, R0, R11, R10, PT ;  /* 0x0000000b00007276 */ /* 0x000fc8000380000a */
[----:B------:R-:W-:-:S04]  /*0980*/  FMNMX3 R0, R0, R21, R18, PT ;  /* 0x0000001500007276 */ /* 0x000fc80003800012 */
[----:B------:R-:W-:-:S04]  /*0990*/  FMNMX3 R0, R0, R25, R22, PT ;  /* 0x0000001900007276 */ /* 0x000fc80003800016 */
[----:B------:R-:W-:-:S04]  /*09a0*/  FMNMX3 R0, R0, R23, R20, PT ;  /* 0x0000001700007276 */ /* 0x000fc80003800014 */
[----:B------:R-:W-:-:S04]  /*09b0*/  FMNMX3 R0, R0, R19, R8, PT ;  /* 0x0000001300007276 */ /* 0x000fc80003800008 */
[----:B------:R-:W-:Y:S01]  /*09c0*/  FMNMX3 R0, R0, R9, R6, PT ;  /* 0x0000000900007276 */ /* 0x000fe20003800006 */
[----:B------:R-:W-:Y:S06]  /*09d0*/  BRA.U UP0, `(.L_x_0) ;  /* 0xfffffff500dc7547 */ /* 0x000fec000b83ffff */
[----:B------:R-:W-:Y:S05]  /*09e0*/  BRA.U UP2, `(.L_x_1) ;  /* 0xfffffff502b47547 */ /* 0x000fea000b83ffff */
[----:B------:R-:W-:Y:S05]  /*09f0*/  BRA.U UP1, `(.L_x_2) ;  /* 0xfffffff5019c7547 */ /* 0x000fea000b83ffff */
[----:B------:R-:W0:Y:S02]  /*0a00*/  LDC.64 R2, c[0x0][0x388] ;  /* 0x0000e200ff027b82 */ /* 0x000e240000000a00 */
[----:B0-----:R-:W-:Y:S01]  /*0a10*/  STG.E desc[UR12][R2.64], R0 ;  /* 0x0000000002007986 */ /* 0x001fe2000c10190c */
[----:B------:R-:W-:Y:S05]  /*0a20*/  EXIT ;  /* 0x000000000000794d */ /* 0x000fea0003800000 */
.L_x_3:
[----:B------:R-:W-:-:S00]  /*0a30*/  BRA `(.L_x_3) ;  /* 0xfffffffc00fc7947 */ /* 0x000fc0000383ffff */
[----:B------:R-:W-:-:S00]  /*0a40*/  NOP ;  /* 0x0000000000007918 */ /* 0x000fc00000000000 */
        /* <DEDUP_REMOVED lines=11> */
.L_x_4:


//--------------------- .nv.shared.reserved.0     --------------------------
	.section	.nv.shared.reserved.0,"aw",@nobits
	.weak		__nv_reservedSMEM_offset_0_alias
	.size		__nv_reservedSMEM_offset_0_alias, 0, 64
	.other		__nv_reservedSMEM_offset_0_alias,@"STO_CUDA_RESERVED_SHARED STV_DEFAULT"
__nv_reservedSMEM_offset_0_alias:
	.zero		0
	.zero		64


//--------------------- .nv.constant0.default_function_kernel --------------------------
	.section	.nv.constant0.default_function_kernel,"a",@progbits
	.sectionflags	@""
	.align	4
.nv.constant0.default_function_kernel:
	.zero		912


//--------------------- SYMBOLS --------------------------

	.type		.nv.reservedSmem.offset0,@object
	.size		.nv.reservedSmem.offset0,0x4
